//
// Generated by NVIDIA NVVM Compiler
//
// Compiler Build ID: CL-36424714
// Cuda compilation tools, release 13.0, V13.0.88
// Based on NVVM 20.0.0
//

.version 9.0
.target sm_100
.address_size 64

	// .globl	_Z4somaPiS_S_ii
.extern .func  (.param .b32 func_retval0) vprintf
(
	.param .b64 vprintf_param_0,
	.param .b64 vprintf_param_1
)
;
.global .align 1 .b8 $str[50] = {73, 116, 101, 114, 61, 37, 100, 44, 32, 66, 108, 99, 61, 37, 100, 44, 32, 84, 104, 114, 101, 97, 100, 61, 37, 100, 44, 32, 84, 97, 109, 61, 37, 100, 44, 32, 86, 101, 116, 67, 91, 37, 100, 93, 61, 37, 100, 32, 10};

.visible .entry _Z4somaPiS_S_ii(
	.param .u64 .ptr .align 1 _Z4somaPiS_S_ii_param_0,
	.param .u64 .ptr .align 1 _Z4somaPiS_S_ii_param_1,
	.param .u64 .ptr .align 1 _Z4somaPiS_S_ii_param_2,
	.param .u32 _Z4somaPiS_S_ii_param_3,
	.param .u32 _Z4somaPiS_S_ii_param_4
)
{
	.local .align 8 .b8 	__local_depot0[24];
	.reg .b64 	%SP;
	.reg .b64 	%SPL;
	.reg .pred 	%p<2>;
	.reg .b32 	%r<12>;
	.reg .b64 	%rd<15>;

	mov.u64 	%SPL, __local_depot0;
	cvta.local.u64 	%SP, %SPL;
	ld.param.u64 	%rd1, [_Z4somaPiS_S_ii_param_0];
	ld.param.u64 	%rd2, [_Z4somaPiS_S_ii_param_1];
	ld.param.u64 	%rd3, [_Z4somaPiS_S_ii_param_2];
	ld.param.u32 	%r4, [_Z4somaPiS_S_ii_param_3];
	ld.param.u32 	%r5, [_Z4somaPiS_S_ii_param_4];
	mov.u32 	%r6, %ntid.x;
	mov.u32 	%r1, %ctaid.x;
	mov.u32 	%r2, %tid.x;
	mad.lo.s32 	%r3, %r6, %r1, %r2;
	setp.ge.s32 	%p1, %r3, %r4;
	@%p1 bra 	$L__BB0_2;
	add.u64 	%rd4, %SP, 0;
	add.u64 	%rd5, %SPL, 0;
	cvta.to.global.u64 	%rd6, %rd1;
	cvta.to.global.u64 	%rd7, %rd2;
	cvta.to.global.u64 	%rd8, %rd3;
	mul.wide.s32 	%rd9, %r3, 4;
	add.s64 	%rd10, %rd6, %rd9;
	ld.global.u32 	%r7, [%rd10];
	add.s64 	%rd11, %rd7, %rd9;
	ld.global.u32 	%r8, [%rd11];
	add.s32 	%r9, %r8, %r7;
	add.s64 	%rd12, %rd8, %rd9;
	st.global.u32 	[%rd12], %r9;
	st.local.v2.u32 	[%rd5], {%r5, %r1};
	st.local.v2.u32 	[%rd5+8], {%r2, %r4};
	st.local.v2.u32 	[%rd5+16], {%r3, %r9};
	mov.u64 	%rd13, $str;
	cvta.global.u64 	%rd14, %rd13;
	{ // callseq 0, 0
	.param .b64 param0;
	st.param.b64 	[param0], %rd14;
	.param .b64 param1;
	st.param.b64 	[param1], %rd4;
	.param .b32 retval0;
	call.uni (retval0), 
	vprintf, 
	(
	param0, 
	param1
	);
	ld.param.b32 	%r10, [retval0];
	} // callseq 0
$L__BB0_2:
	ret;

}


// ===== COMPILED SASS (sm_100) =====

	.target	sm_100

	.elftype	@"ET_EXEC"


//--------------------- .note.nv.tkinfo           --------------------------
	.section	.note.nv.tkinfo,"",@"SHT_NOTE"
	.sectionflags	@"SHF_NOTE_NV_TKINFO"
	.tkinfo
        /*0018*/ 	.word	0x00000002
        /*0030*/ 	.string	""
        /*0030*/ 	.string	"ptxas"
        /*0030*/ 	.string	"Cuda compilation tools, release 13.0, V13.0.88"
        /*0030*/ 	.string	"Build cuda_13.0.r13.0/compiler.36424714_0"
        /*0030*/ 	.string	"-arch sm_100 -m 64 "



//--------------------- .note.nv.cuinfo           --------------------------
	.section	.note.nv.cuinfo,"",@"SHT_NOTE"
	.sectionflags	@"SHF_NOTE_NV_CUINFO"
        /*0018*/ 	.short	0x0002
        /*001a*/ 	.short	0x0064
        /*001c*/ 	.short	0x0082
	.zero		2


//--------------------- .nv.info                  --------------------------
	.section	.nv.info,"",@"SHT_CUDA_INFO"
	.align	4


	//----- nvinfo : EIATTR_REGCOUNT
	.align		4
        /*0000*/ 	.byte	0x04, 0x2f
        /*0002*/ 	.short	(.L_2 - .L_1)
	.align		4
.L_1:
        /*0004*/ 	.word	index@(_Z4somaPiS_S_ii)
        /*0008*/ 	.word	0x00000018


	//----- nvinfo : EIATTR_FRAME_SIZE
	.align		4
.L_2:
        /*000c*/ 	.byte	0x04, 0x11
        /*000e*/ 	.short	(.L_4 - .L_3)
	.align		4
.L_3:
        /*0010*/ 	.word	index@(_Z4somaPiS_S_ii)
        /*0014*/ 	.word	0x00000018


	//----- nvinfo : EIATTR_MIN_STACK_SIZE
	.align		4
.L_4:
        /*0018*/ 	.byte	0x04, 0x12
        /*001a*/ 	.short	(.L_6 - .L_5)
	.align		4
.L_5:
        /*001c*/ 	.word	index@(_Z4somaPiS_S_ii)
        /*0020*/ 	.word	0x00000018
.L_6:


//--------------------- .nv.compat                --------------------------
	.section	.nv.compat,"",@"SHT_CUDA_COMPAT_INFO"
	.align	4
        /*0000*/ 	.byte	0x02, 0x09, 0x00, 0x00, 0x02, 0x02, 0x01, 0x00, 0x02, 0x05, 0x05, 0x00, 0x03, 0x07, 0x01, 0x01
        /*0010*/ 	.byte	0x02, 0x03, 0x00, 0x00, 0x02, 0x06, 0x01, 0x00, 0x04, 0x0b, 0x08, 0x00, 0x09, 0x00, 0x00, 0x00
        /*0020*/ 	.byte	0x00, 0x00, 0x00, 0x00


//--------------------- .nv.info._Z4somaPiS_S_ii  --------------------------
	.section	.nv.info._Z4somaPiS_S_ii,"",@"SHT_CUDA_INFO"
	.sectionflags	@""
	.align	4


	//----- nvinfo : EIATTR_CUDA_API_VERSION
	.align		4
        /*0000*/ 	.byte	0x04, 0x37
        /*0002*/ 	.short	(.L_8 - .L_7)
.L_7:
        /*0004*/ 	.word	0x00000082


	//----- nvinfo : EIATTR_KPARAM_INFO
	.align		4
.L_8:
        /*0008*/ 	.byte	0x04, 0x17
        /*000a*/ 	.short	(.L_10 - .L_9)
.L_9:
        /*000c*/ 	.word	0x00000000
        /*0010*/ 	.short	0x0004
        /*0012*/ 	.short	0x001c
        /*0014*/ 	.byte	0x00, 0xf0, 0x11, 0x00


	//----- nvinfo : EIATTR_KPARAM_INFO
	.align		4
.L_10:
        /*0018*/ 	.byte	0x04, 0x17
        /*001a*/ 	.short	(.L_12 - .L_11)
.L_11:
        /*001c*/ 	.word	0x00000000
        /*0020*/ 	.short	0x0003
        /*0022*/ 	.short	0x0018
        /*0024*/ 	.byte	0x00, 0xf0, 0x11, 0x00


	//----- nvinfo : EIATTR_KPARAM_INFO
	.align		4
.L_12:
        /*0028*/ 	.byte	0x04, 0x17
        /*002a*/ 	.short	(.L_14 - .L_13)
.L_13:
        /*002c*/ 	.word	0x00000000
        /*0030*/ 	.short	0x0002
        /*0032*/ 	.short	0x0010
        /*0034*/ 	.byte	0x00, 0xf5, 0x21, 0x00


	//----- nvinfo : EIATTR_KPARAM_INFO
	.align		4
.L_14:
        /*0038*/ 	.byte	0x04, 0x17
        /*003a*/ 	.short	(.L_16 - .L_15)
.L_15:
        /*003c*/ 	.word	0x00000000
        /*0040*/ 	.short	0x0001
        /*0042*/ 	.short	0x0008
        /*0044*/ 	.byte	0x00, 0xf5, 0x21, 0x00


	//----- nvinfo : EIATTR_KPARAM_INFO
	.align		4
.L_16:
        /*0048*/ 	.byte	0x04, 0x17
        /*004a*/ 	.short	(.L_18 - .L_17)
.L_17:
        /*004c*/ 	.word	0x00000000
        /*0050*/ 	.short	0x0000
        /*0052*/ 	.short	0x0000
        /*0054*/ 	.byte	0x00, 0xf5, 0x21, 0x00


	//----- nvinfo : EIATTR_SPARSE_MMA_MASK
	.align		4
.L_18:
        /*0058*/ 	.byte	0x03, 0x50
        /*005a*/ 	.short	0x0000


	//----- nvinfo : EIATTR_MAXREG_COUNT
	.align		4
        /*005c*/ 	.byte	0x03, 0x1b
        /*005e*/ 	.short	0x00ff


	//----- nvinfo : EIATTR_EXTERNS
	.align		4
        /*0060*/ 	.byte	0x04, 0x0f
        /*0062*/ 	.short	(.L_20 - .L_19)


	//   ....[0]....
	.align		4
.L_19:
        /*0064*/ 	.word	index@(vprintf)


	//----- nvinfo : EIATTR_MERCURY_ISA_VERSION
	.align		4
.L_20:
        /*0068*/ 	.byte	0x03, 0x5f
        /*006a*/ 	.short	0x0101


	//----- nvinfo : EIATTR_VRC_CTA_INIT_COUNT
	.align		4
        /*006c*/ 	.byte	0x02, 0x4a
	.zero		1
	.zero		1


	//----- nvinfo : EIATTR_SYSCALL_OFFSETS
	.align		4
        /*0070*/ 	.byte	0x04, 0x46
        /*0072*/ 	.short	(.L_22 - .L_21)


	//   ....[0]....
.L_21:
        /*0074*/ 	.word	0x00000220


	//----- nvinfo : EIATTR_EXIT_INSTR_OFFSETS
	.align		4
.L_22:
        /*0078*/ 	.byte	0x04, 0x1c
        /*007a*/ 	.short	(.L_24 - .L_23)


	//   ....[0]....
.L_23:
        /*007c*/ 	.word	0x000000c0


	//   ....[1]....
        /*0080*/ 	.word	0x00000230


	//----- nvinfo : EIATTR_CRS_STACK_SIZE
	.align		4
.L_24:
        /*0084*/ 	.byte	0x04, 0x1e
        /*0086*/ 	.short	(.L_26 - .L_25)
.L_25:
        /*0088*/ 	.word	0x00000000


	//----- nvinfo : EIATTR_CBANK_PARAM_SIZE
	.align		4
.L_26:
        /*008c*/ 	.byte	0x03, 0x19
        /*008e*/ 	.short	0x0020


	//----- nvinfo : EIATTR_PARAM_CBANK
	.align		4
        /*0090*/ 	.byte	0x04, 0x0a
        /*0092*/ 	.short	(.L_28 - .L_27)
	.align		4
.L_27:
        /*0094*/ 	.word	index@(.nv.constant0._Z4somaPiS_S_ii)
        /*0098*/ 	.short	0x0380
        /*009a*/ 	.short	0x0020


	//----- nvinfo : EIATTR_SW_WAR
	.align		4
.L_28:
        /*009c*/ 	.byte	0x04, 0x36
        /*009e*/ 	.short	(.L_30 - .L_29)
.L_29:
        /*00a0*/ 	.word	0x00000008
.L_30:


//--------------------- .nv.callgraph             --------------------------
	.section	.nv.callgraph,"",@"SHT_CUDA_CALLGRAPH"
	.align	4
	.sectionentsize	8
	.align		4
        /*0000*/ 	.word	0x00000000
	.align		4
        /*0004*/ 	.word	0xffffffff
	.align		4
        /*0008*/ 	.word	index@(_Z4somaPiS_S_ii)
	.align		4
        /*000c*/ 	.word	index@(vprintf)
	.align		4
        /*0010*/ 	.word	0x00000000
	.align		4
        /*0014*/ 	.word	0xfffffffe
	.align		4
        /*0018*/ 	.word	0x00000000
	.align		4
        /*001c*/ 	.word	0xfffffffd
	.align		4
        /*0020*/ 	.word	0x00000000
	.align		4
        /*0024*/ 	.word	0xfffffffc


//--------------------- .nv.constant4             --------------------------
	.section	.nv.constant4,"a",@progbits
	.align	8
	.align		8
.nv.constant4:
        /*0000*/ 	.dword	vprintf
	.align		8
        /*0008*/ 	.dword	$str


//--------------------- .text._Z4somaPiS_S_ii     --------------------------
	.section	.text._Z4somaPiS_S_ii,"ax",@progbits
	.align	128
        .global         _Z4somaPiS_S_ii
        .type           _Z4somaPiS_S_ii,@function
        .size           _Z4somaPiS_S_ii,(.L_x_2 - _Z4somaPiS_S_ii)
        .other          _Z4somaPiS_S_ii,@"STO_CUDA_ENTRY STV_DEFAULT"
_Z4somaPiS_S_ii:
.text._Z4somaPiS_S_ii:
[----:B------:R-:W0:Y:S01]  /*0000*/  LDC R1, c[0x0][0x37c] ;  /* 0x0000df00ff017b82 */ /* 0x000e220000000800 */
[----:B------:R-:W1:Y:S01]  /*0010*/  S2R R15, SR_CTAID.X ;  /* 0x00000000000f7919 */ /* 0x000e620000002500 */
[----:B------:R-:W2:Y:S06]  /*0020*/  LDCU UR5, c[0x0][0x2fc] ;  /* 0x00005f80ff0577ac */ /* 0x000eac0008000800 */
[----:B------:R-:W3:Y:S01]  /*0030*/  LDC R13, c[0x0][0x398] ;  /* 0x0000e600ff0d7b82 */ /* 0x000ee20000000800 */
[----:B0-----:R-:W-:Y:S01]  /*0040*/  IADD3 R1, PT, PT, R1, -0x18, RZ ;  /* 0xffffffe801017810 */ /* 0x001fe20007ffe0ff */
[----:B------:R-:W1:Y:S01]  /*0050*/  S2R R12, SR_TID.X ;  /* 0x00000000000c7919 */ /* 0x000e620000002100 */
[----:B------:R-:W1:Y:S01]  /*0060*/  LDCU UR6, c[0x0][0x360] ;  /* 0x00006c00ff0677ac */ /* 0x000e620008000800 */
[----:B------:R-:W0:Y:S02]  /*0070*/  LDCU UR4, c[0x0][0x2f8] ;  /* 0x00005f00ff0477ac */ /* 0x000e240008000800 */
[----:B0-----:R-:W-:-:S04]  /*0080*/  IADD3 R6, P1, PT, R1, UR4, RZ ;  /* 0x0000000401067c10 */ /* 0x001fc8000ff3e0ff */
[----:B--2---:R-:W-:Y:S01]  /*0090*/  IADD3.X R7, PT, PT, RZ, UR5, RZ, P1, !PT ;  /* 0x00000005ff077c10 */ /* 0x004fe20008ffe4ff */
[----:B-1----:R-:W-:-:S05]  /*00a0*/  IMAD R2, R15, UR6, R12 ;  /* 0x000000060f027c24 */ /* 0x002fca000f8e020c */
[----:B---3--:R-:W-:-:S13]  /*00b0*/  ISETP.GE.AND P0, PT, R2, R13, PT ;  /* 0x0000000d0200720c */ /* 0x008fda0003f06270 */
[----:B------:R-:W-:Y:S05]  /*00c0*/  @P0 EXIT ;  /* 0x000000000000094d */ /* 0x000fea0003800000 */
[----:B------:R-:W0:Y:S01]  /*00d0*/  LDC.64 R10, c[0x0][0x388] ;  /* 0x0000e200ff0a7b82 */ /* 0x000e220000000a00 */
[----:B------:R-:W1:Y:S07]  /*00e0*/  LDCU.64 UR4, c[0x0][0x358] ;  /* 0x00006b00ff0477ac */ /* 0x000e6e0008000a00 */
[----:B------:R-:W2:Y:S08]  /*00f0*/  LDC.64 R4, c[0x0][0x380] ;  /* 0x0000e000ff047b82 */ /* 0x000eb00000000a00 */
[----:B------:R-:W3:Y:S08]  /*0100*/  LDC.64 R8, c[0x0][0x390] ;  /* 0x0000e400ff087b82 */ /* 0x000ef00000000a00 */
[----:B------:R-:W4:Y:S01]  /*0110*/  LDC R14, c[0x0][0x39c] ;  /* 0x0000e700ff0e7b82 */ /* 0x000f220000000800 */
[C---:B0-----:R-:W-:Y:S01]  /*0120*/  IMAD.WIDE R10, R2.reuse, 0x4, R10 ;  /* 0x00000004020a7825 */ /* 0x041fe200078e020a */
[----:B------:R-:W-:Y:S01]  /*0130*/  MOV R0, 0x0 ;  /* 0x0000000000007802 */ /* 0x000fe20000000f00 */
[----:B------:R0:W-:Y:S01]  /*0140*/  STL.64 [R1+0x8], R12 ;  /* 0x0000080c01007387 */ /* 0x0001e20000100a00 */
[----:B------:R-:W5:Y:S03]  /*0150*/  LDCU.64 UR6, c[0x4][0x8] ;  /* 0x01000100ff0677ac */ /* 0x000f660008000a00 */
[----:B-1----:R-:W5:Y:S01]  /*0160*/  LDG.E R10, desc[UR4][R10.64] ;  /* 0x000000040a0a7981 */ /* 0x002f62000c1e1900 */
[----:B--2---:R-:W-:-:S05]  /*0170*/  IMAD.WIDE R4, R2, 0x4, R4 ;  /* 0x0000000402047825 */ /* 0x004fca00078e0204 */
[----:B------:R5:W2:Y:S01]  /*0180*/  LDG.E R3, desc[UR4][R4.64] ;  /* 0x0000000404037981 */ /* 0x000aa2000c1e1900 */
[----:B---3--:R-:W-:-:S03]  /*0190*/  IMAD.WIDE R8, R2, 0x4, R8 ;  /* 0x0000000402087825 */ /* 0x008fc600078e0208 */
[----:B----4-:R0:W-:Y:S01]  /*01a0*/  STL.64 [R1], R14 ;  /* 0x0000000e01007387 */ /* 0x0101e20000100a00 */
[----:B-----5:R-:W-:Y:S01]  /*01b0*/  MOV R4, UR6 ;  /* 0x0000000600047c02 */ /* 0x020fe20008000f00 */
[----:B------:R-:W-:Y:S02]  /*01c0*/  IMAD.U32 R5, RZ, RZ, UR7 ;  /* 0x00000007ff057e24 */ /* 0x000fe4000f8e00ff */
[----:B--2---:R-:W-:Y:S02]  /*01d0*/  IMAD.IADD R3, R3, 0x1, R10 ;  /* 0x0000000103037824 */ /* 0x004fe400078e020a */
[----:B------:R0:W1:Y:S03]  /*01e0*/  LDC.64 R10, c[0x4][R0] ;  /* 0x01000000000a7b82 */ /* 0x0000660000000a00 */
[----:B------:R0:W-:Y:S04]  /*01f0*/  STL.64 [R1+0x10], R2 ;  /* 0x0000100201007387 */ /* 0x0001e80000100a00 */
[----:B------:R0:W-:Y:S02]  /*0200*/  STG.E desc[UR4][R8.64], R3 ;  /* 0x0000000308007986 */ /* 0x0001e4000c101904 */
[----:B------:R-:W-:-:S07]  /*0210*/  LEPC R20, `(.L_x_0) ;  /* 0x000000001014794e */ /* 0x000fce0000000000 */
[----:B01----:R-:W-:Y:S05]  /*0220*/  CALL.ABS.NOINC R10 ;  /* 0x000000000a007343 */ /* 0x003fea0003c00000 */
.L_x_0:
[----:B------:R-:W-:Y:S05]  /*0230*/  EXIT ;  /* 0x000000000000794d */ /* 0x000fea0003800000 */
.L_x_1:
[----:B------:R-:W-:-:S00]  /*0240*/  BRA `(.L_x_1) ;  /* 0xfffffffc00fc7947 */ /* 0x000fc0000383ffff */
[----:B------:R-:W-:-:S00]  /*0250*/  NOP ;  /* 0x0000000000007918 */ /* 0x000fc00000000000 */
        /* <DEDUP_REMOVED lines=10> */
.L_x_2:


//--------------------- .nv.global.init           --------------------------
	.section	.nv.global.init,"aw",@progbits
.nv.global.init:
	.type		$str,@object
	.size		$str,(.L_0 - $str)
$str:
        /*0000*/ 	.byte	0x49, 0x74, 0x65, 0x72, 0x3d, 0x25, 0x64, 0x2c, 0x20, 0x42, 0x6c, 0x63, 0x3d, 0x25, 0x64, 0x2c
        /*0010*/ 	.byte	0x20, 0x54, 0x68, 0x72, 0x65, 0x61, 0x64, 0x3d, 0x25, 0x64, 0x2c, 0x20, 0x54, 0x61, 0x6d, 0x3d
        /*0020*/ 	.byte	0x25, 0x64, 0x2c, 0x20, 0x56, 0x65, 0x74, 0x43, 0x5b, 0x25, 0x64, 0x5d, 0x3d, 0x25, 0x64, 0x20
        /*0030*/ 	.byte	0x0a, 0x00
.L_0:


//--------------------- .nv.shared.reserved.0     --------------------------
	.section	.nv.shared.reserved.0,"aw",@nobits
	.weak		__nv_reservedSMEM_offset_0_alias
	.size		__nv_reservedSMEM_offset_0_alias, 0, 64
	.other		__nv_reservedSMEM_offset_0_alias,@"STO_CUDA_RESERVED_SHARED STV_DEFAULT"
__nv_reservedSMEM_offset_0_alias:
	.zero		0
	.zero		64


//--------------------- .nv.constant0._Z4somaPiS_S_ii --------------------------
	.section	.nv.constant0._Z4somaPiS_S_ii,"a",@progbits
	.sectionflags	@""
	.align	4
.nv.constant0._Z4somaPiS_S_ii:
	.zero		928


//--------------------- SYMBOLS --------------------------

	.type		.nv.reservedSmem.offset0,@object
	.size		.nv.reservedSmem.offset0,0x4
	.type		vprintf,@function
